//
// Generated by NVIDIA NVVM Compiler
//
// Compiler Build ID: CL-36424714
// Cuda compilation tools, release 13.0, V13.0.88
// Based on NVVM 20.0.0
//

.version 9.0
.target sm_100
.address_size 64

	// .globl	_Z15mm_kernel_naivePKdS0_Pdi
// _ZZ15mm_kernel_tiledILi32EEvPKdS1_PdiE2As has been demoted
// _ZZ15mm_kernel_tiledILi32EEvPKdS1_PdiE2Bs has been demoted

.visible .entry _Z15mm_kernel_naivePKdS0_Pdi(
	.param .u64 .ptr .align 1 _Z15mm_kernel_naivePKdS0_Pdi_param_0,
	.param .u64 .ptr .align 1 _Z15mm_kernel_naivePKdS0_Pdi_param_1,
	.param .u64 .ptr .align 1 _Z15mm_kernel_naivePKdS0_Pdi_param_2,
	.param .u32 _Z15mm_kernel_naivePKdS0_Pdi_param_3
)
{
	.reg .pred 	%p<10>;
	.reg .b32 	%r<41>;
	.reg .b64 	%rd<67>;
	.reg .b64 	%fd<67>;

	ld.param.u64 	%rd14, [_Z15mm_kernel_naivePKdS0_Pdi_param_0];
	ld.param.u64 	%rd15, [_Z15mm_kernel_naivePKdS0_Pdi_param_1];
	ld.param.u32 	%r17, [_Z15mm_kernel_naivePKdS0_Pdi_param_3];
	cvta.to.global.u64 	%rd1, %rd15;
	cvta.to.global.u64 	%rd2, %rd14;
	mov.u32 	%r18, %ctaid.y;
	mov.u32 	%r19, %ntid.y;
	mov.u32 	%r20, %tid.y;
	mad.lo.s32 	%r1, %r18, %r19, %r20;
	mov.u32 	%r21, %ctaid.x;
	mov.u32 	%r22, %ntid.x;
	mov.u32 	%r23, %tid.x;
	mad.lo.s32 	%r2, %r21, %r22, %r23;
	max.s32 	%r24, %r1, %r2;
	setp.ge.s32 	%p1, %r24, %r17;
	@%p1 bra 	$L__BB0_13;
	mul.lo.s32 	%r3, %r17, %r1;
	and.b32  	%r4, %r17, 7;
	setp.lt.u32 	%p2, %r17, 8;
	mov.f64 	%fd66, 0d0000000000000000;
	mov.b32 	%r39, 0;
	@%p2 bra 	$L__BB0_4;
	and.b32  	%r26, %r17, 2147483640;
	neg.s32 	%r37, %r26;
	mul.wide.s32 	%rd16, %r17, 8;
	add.s64 	%rd3, %rd1, %rd16;
	mul.wide.s32 	%rd17, %r17, 16;
	add.s64 	%rd4, %rd1, %rd17;
	mul.wide.s32 	%rd18, %r17, 24;
	add.s64 	%rd5, %rd1, %rd18;
	mul.wide.s32 	%rd19, %r17, 32;
	add.s64 	%rd6, %rd1, %rd19;
	mul.wide.s32 	%rd20, %r17, 40;
	add.s64 	%rd7, %rd1, %rd20;
	mul.wide.s32 	%rd21, %r17, 48;
	add.s64 	%rd8, %rd1, %rd21;
	mul.wide.s32 	%rd22, %r17, 56;
	add.s64 	%rd9, %rd1, %rd22;
	mul.wide.u32 	%rd23, %r3, 8;
	add.s64 	%rd24, %rd23, %rd2;
	add.s64 	%rd66, %rd24, 32;
	mov.f64 	%fd66, 0d0000000000000000;
	mov.u32 	%r36, %r2;
$L__BB0_3:
	.pragma "nounroll";
	and.b32  	%r39, %r17, 2147483640;
	mul.wide.s32 	%rd25, %r36, 8;
	add.s64 	%rd26, %rd3, %rd25;
	add.s64 	%rd27, %rd4, %rd25;
	add.s64 	%rd28, %rd5, %rd25;
	add.s64 	%rd29, %rd6, %rd25;
	add.s64 	%rd30, %rd7, %rd25;
	add.s64 	%rd31, %rd8, %rd25;
	add.s64 	%rd32, %rd9, %rd25;
	add.s64 	%rd33, %rd1, %rd25;
	ld.global.nc.f64 	%fd16, [%rd66+-32];
	ld.global.nc.f64 	%fd17, [%rd33];
	fma.rn.f64 	%fd18, %fd16, %fd17, %fd66;
	ld.global.nc.f64 	%fd19, [%rd66+-24];
	ld.global.nc.f64 	%fd20, [%rd26];
	fma.rn.f64 	%fd21, %fd19, %fd20, %fd18;
	ld.global.nc.f64 	%fd22, [%rd66+-16];
	ld.global.nc.f64 	%fd23, [%rd27];
	fma.rn.f64 	%fd24, %fd22, %fd23, %fd21;
	ld.global.nc.f64 	%fd25, [%rd66+-8];
	ld.global.nc.f64 	%fd26, [%rd28];
	fma.rn.f64 	%fd27, %fd25, %fd26, %fd24;
	ld.global.nc.f64 	%fd28, [%rd66];
	ld.global.nc.f64 	%fd29, [%rd29];
	fma.rn.f64 	%fd30, %fd28, %fd29, %fd27;
	ld.global.nc.f64 	%fd31, [%rd66+8];
	ld.global.nc.f64 	%fd32, [%rd30];
	fma.rn.f64 	%fd33, %fd31, %fd32, %fd30;
	ld.global.nc.f64 	%fd34, [%rd66+16];
	ld.global.nc.f64 	%fd35, [%rd31];
	fma.rn.f64 	%fd36, %fd34, %fd35, %fd33;
	ld.global.nc.f64 	%fd37, [%rd66+24];
	ld.global.nc.f64 	%fd38, [%rd32];
	fma.rn.f64 	%fd66, %fd37, %fd38, %fd36;
	add.s32 	%r37, %r37, 8;
	shl.b32 	%r27, %r17, 3;
	add.s32 	%r36, %r36, %r27;
	add.s64 	%rd66, %rd66, 64;
	setp.ne.s32 	%p3, %r37, 0;
	@%p3 bra 	$L__BB0_3;
$L__BB0_4:
	setp.eq.s32 	%p4, %r4, 0;
	@%p4 bra 	$L__BB0_12;
	and.b32  	%r12, %r17, 3;
	setp.lt.u32 	%p5, %r4, 4;
	@%p5 bra 	$L__BB0_7;
	add.s32 	%r28, %r39, %r3;
	mul.wide.u32 	%rd34, %r28, 8;
	add.s64 	%rd35, %rd2, %rd34;
	ld.global.nc.f64 	%fd40, [%rd35];
	mad.lo.s32 	%r29, %r39, %r17, %r2;
	mul.wide.s32 	%rd36, %r29, 8;
	add.s64 	%rd37, %rd1, %rd36;
	ld.global.nc.f64 	%fd41, [%rd37];
	fma.rn.f64 	%fd42, %fd40, %fd41, %fd66;
	cvt.u64.u32 	%rd38, %r3;
	cvt.u64.u32 	%rd39, %r39;
	add.s64 	%rd40, %rd39, %rd38;
	shl.b64 	%rd41, %rd40, 3;
	add.s64 	%rd42, %rd2, %rd41;
	ld.global.nc.f64 	%fd43, [%rd42+8];
	mul.wide.s32 	%rd43, %r17, 8;
	add.s64 	%rd44, %rd37, %rd43;
	ld.global.nc.f64 	%fd44, [%rd44];
	fma.rn.f64 	%fd45, %fd43, %fd44, %fd42;
	ld.global.nc.f64 	%fd46, [%rd42+16];
	add.s64 	%rd45, %rd44, %rd43;
	ld.global.nc.f64 	%fd47, [%rd45];
	fma.rn.f64 	%fd48, %fd46, %fd47, %fd45;
	ld.global.nc.f64 	%fd49, [%rd42+24];
	add.s64 	%rd46, %rd45, %rd43;
	ld.global.nc.f64 	%fd50, [%rd46];
	fma.rn.f64 	%fd66, %fd49, %fd50, %fd48;
	add.s32 	%r39, %r39, 4;
$L__BB0_7:
	setp.eq.s32 	%p6, %r12, 0;
	@%p6 bra 	$L__BB0_12;
	setp.eq.s32 	%p7, %r12, 1;
	@%p7 bra 	$L__BB0_10;
	add.s32 	%r30, %r39, %r3;
	mul.wide.u32 	%rd47, %r30, 8;
	add.s64 	%rd48, %rd2, %rd47;
	ld.global.nc.f64 	%fd52, [%rd48];
	mad.lo.s32 	%r31, %r39, %r17, %r2;
	mul.wide.s32 	%rd49, %r31, 8;
	add.s64 	%rd50, %rd1, %rd49;
	ld.global.nc.f64 	%fd53, [%rd50];
	fma.rn.f64 	%fd54, %fd52, %fd53, %fd66;
	cvt.u64.u32 	%rd51, %r3;
	cvt.u64.u32 	%rd52, %r39;
	add.s64 	%rd53, %rd52, %rd51;
	shl.b64 	%rd54, %rd53, 3;
	add.s64 	%rd55, %rd2, %rd54;
	ld.global.nc.f64 	%fd55, [%rd55+8];
	mul.wide.s32 	%rd56, %r17, 8;
	add.s64 	%rd57, %rd50, %rd56;
	ld.global.nc.f64 	%fd56, [%rd57];
	fma.rn.f64 	%fd66, %fd55, %fd56, %fd54;
	add.s32 	%r39, %r39, 2;
$L__BB0_10:
	and.b32  	%r32, %r17, 1;
	setp.eq.b32 	%p8, %r32, 1;
	not.pred 	%p9, %p8;
	@%p9 bra 	$L__BB0_12;
	add.s32 	%r33, %r39, %r3;
	mul.wide.u32 	%rd58, %r33, 8;
	add.s64 	%rd59, %rd2, %rd58;
	ld.global.nc.f64 	%fd57, [%rd59];
	mad.lo.s32 	%r34, %r39, %r17, %r2;
	mul.wide.s32 	%rd60, %r34, 8;
	add.s64 	%rd61, %rd1, %rd60;
	ld.global.nc.f64 	%fd58, [%rd61];
	fma.rn.f64 	%fd66, %fd57, %fd58, %fd66;
$L__BB0_12:
	ld.param.u64 	%rd65, [_Z15mm_kernel_naivePKdS0_Pdi_param_2];
	add.s32 	%r35, %r3, %r2;
	cvta.to.global.u64 	%rd62, %rd65;
	mul.wide.s32 	%rd63, %r35, 8;
	add.s64 	%rd64, %rd62, %rd63;
	st.global.f64 	[%rd64], %fd66;
$L__BB0_13:
	ret;

}
	// .globl	_Z15mm_kernel_tiledILi32EEvPKdS1_Pdi
.visible .entry _Z15mm_kernel_tiledILi32EEvPKdS1_Pdi(
	.param .u64 .ptr .align 1 _Z15mm_kernel_tiledILi32EEvPKdS1_Pdi_param_0,
	.param .u64 .ptr .align 1 _Z15mm_kernel_tiledILi32EEvPKdS1_Pdi_param_1,
	.param .u64 .ptr .align 1 _Z15mm_kernel_tiledILi32EEvPKdS1_Pdi_param_2,
	.param .u32 _Z15mm_kernel_tiledILi32EEvPKdS1_Pdi_param_3
)
{
	.reg .pred 	%p<8>;
	.reg .b32 	%r<43>;
	.reg .b64 	%rd<13>;
	.reg .b64 	%fd<111>;
	// demoted variable
	.shared .align 8 .b8 _ZZ15mm_kernel_tiledILi32EEvPKdS1_PdiE2As[8192];
	// demoted variable
	.shared .align 8 .b8 _ZZ15mm_kernel_tiledILi32EEvPKdS1_PdiE2Bs[8192];
	ld.param.u64 	%rd4, [_Z15mm_kernel_tiledILi32EEvPKdS1_Pdi_param_0];
	ld.param.u64 	%rd5, [_Z15mm_kernel_tiledILi32EEvPKdS1_Pdi_param_1];
	ld.param.u64 	%rd6, [_Z15mm_kernel_tiledILi32EEvPKdS1_Pdi_param_2];
	ld.param.u32 	%r24, [_Z15mm_kernel_tiledILi32EEvPKdS1_Pdi_param_3];
	mov.u32 	%r25, %ctaid.y;
	shl.b32 	%r26, %r25, 5;
	mov.u32 	%r40, %tid.y;
	add.s32 	%r2, %r26, %r40;
	mov.u32 	%r27, %ctaid.x;
	shl.b32 	%r3, %r27, 5;
	mov.u32 	%r38, %tid.x;
	add.s32 	%r5, %r3, %r38;
	setp.lt.s32 	%p1, %r24, 1;
	mov.f64 	%fd110, 0d0000000000000000;
	@%p1 bra 	$L__BB1_7;
	add.s32 	%r28, %r24, 31;
	shr.u32 	%r29, %r28, 5;
	shl.b32 	%r30, %r40, 8;
	mov.u32 	%r31, _ZZ15mm_kernel_tiledILi32EEvPKdS1_PdiE2As;
	add.s32 	%r6, %r31, %r30;
	shl.b32 	%r32, %r38, 3;
	add.s32 	%r7, %r6, %r32;
	mov.u32 	%r33, _ZZ15mm_kernel_tiledILi32EEvPKdS1_PdiE2Bs;
	add.s32 	%r9, %r33, %r32;
	add.s32 	%r8, %r9, %r30;
	neg.s32 	%r42, %r29;
	mad.lo.s32 	%r34, %r40, %r24, %r38;
	add.s32 	%r41, %r34, %r3;
	shl.b32 	%r12, %r24, 5;
	mad.lo.s32 	%r39, %r24, %r2, %r38;
	cvta.to.global.u64 	%rd1, %rd4;
	cvta.to.global.u64 	%rd2, %rd5;
	mov.f64 	%fd110, 0d0000000000000000;
$L__BB1_2:
	setp.ge.u32 	%p2, %r2, %r24;
	mul.wide.s32 	%rd7, %r39, 8;
	add.s64 	%rd3, %rd1, %rd7;
	setp.ge.s32 	%p3, %r38, %r24;
	mov.f64 	%fd108, 0d0000000000000000;
	or.pred  	%p4, %p2, %p3;
	@%p4 bra 	$L__BB1_4;
	ld.global.nc.f64 	%fd108, [%rd3];
$L__BB1_4:
	st.shared.f64 	[%r7], %fd108;
	mov.f64 	%fd109, 0d0000000000000000;
	max.s32 	%r35, %r5, %r40;
	setp.ge.s32 	%p5, %r35, %r24;
	@%p5 bra 	$L__BB1_6;
	mul.wide.s32 	%rd8, %r41, 8;
	add.s64 	%rd9, %rd2, %rd8;
	ld.global.nc.f64 	%fd109, [%rd9];
$L__BB1_6:
	st.shared.f64 	[%r8], %fd109;
	bar.sync 	0;
	ld.shared.f64 	%fd12, [%r6];
	ld.shared.f64 	%fd13, [%r9];
	fma.rn.f64 	%fd14, %fd12, %fd13, %fd110;
	ld.shared.f64 	%fd15, [%r6+8];
	ld.shared.f64 	%fd16, [%r9+256];
	fma.rn.f64 	%fd17, %fd15, %fd16, %fd14;
	ld.shared.f64 	%fd18, [%r6+16];
	ld.shared.f64 	%fd19, [%r9+512];
	fma.rn.f64 	%fd20, %fd18, %fd19, %fd17;
	ld.shared.f64 	%fd21, [%r6+24];
	ld.shared.f64 	%fd22, [%r9+768];
	fma.rn.f64 	%fd23, %fd21, %fd22, %fd20;
	ld.shared.f64 	%fd24, [%r6+32];
	ld.shared.f64 	%fd25, [%r9+1024];
	fma.rn.f64 	%fd26, %fd24, %fd25, %fd23;
	ld.shared.f64 	%fd27, [%r6+40];
	ld.shared.f64 	%fd28, [%r9+1280];
	fma.rn.f64 	%fd29, %fd27, %fd28, %fd26;
	ld.shared.f64 	%fd30, [%r6+48];
	ld.shared.f64 	%fd31, [%r9+1536];
	fma.rn.f64 	%fd32, %fd30, %fd31, %fd29;
	ld.shared.f64 	%fd33, [%r6+56];
	ld.shared.f64 	%fd34, [%r9+1792];
	fma.rn.f64 	%fd35, %fd33, %fd34, %fd32;
	ld.shared.f64 	%fd36, [%r6+64];
	ld.shared.f64 	%fd37, [%r9+2048];
	fma.rn.f64 	%fd38, %fd36, %fd37, %fd35;
	ld.shared.f64 	%fd39, [%r6+72];
	ld.shared.f64 	%fd40, [%r9+2304];
	fma.rn.f64 	%fd41, %fd39, %fd40, %fd38;
	ld.shared.f64 	%fd42, [%r6+80];
	ld.shared.f64 	%fd43, [%r9+2560];
	fma.rn.f64 	%fd44, %fd42, %fd43, %fd41;
	ld.shared.f64 	%fd45, [%r6+88];
	ld.shared.f64 	%fd46, [%r9+2816];
	fma.rn.f64 	%fd47, %fd45, %fd46, %fd44;
	ld.shared.f64 	%fd48, [%r6+96];
	ld.shared.f64 	%fd49, [%r9+3072];
	fma.rn.f64 	%fd50, %fd48, %fd49, %fd47;
	ld.shared.f64 	%fd51, [%r6+104];
	ld.shared.f64 	%fd52, [%r9+3328];
	fma.rn.f64 	%fd53, %fd51, %fd52, %fd50;
	ld.shared.f64 	%fd54, [%r6+112];
	ld.shared.f64 	%fd55, [%r9+3584];
	fma.rn.f64 	%fd56, %fd54, %fd55, %fd53;
	ld.shared.f64 	%fd57, [%r6+120];
	ld.shared.f64 	%fd58, [%r9+3840];
	fma.rn.f64 	%fd59, %fd57, %fd58, %fd56;
	ld.shared.f64 	%fd60, [%r6+128];
	ld.shared.f64 	%fd61, [%r9+4096];
	fma.rn.f64 	%fd62, %fd60, %fd61, %fd59;
	ld.shared.f64 	%fd63, [%r6+136];
	ld.shared.f64 	%fd64, [%r9+4352];
	fma.rn.f64 	%fd65, %fd63, %fd64, %fd62;
	ld.shared.f64 	%fd66, [%r6+144];
	ld.shared.f64 	%fd67, [%r9+4608];
	fma.rn.f64 	%fd68, %fd66, %fd67, %fd65;
	ld.shared.f64 	%fd69, [%r6+152];
	ld.shared.f64 	%fd70, [%r9+4864];
	fma.rn.f64 	%fd71, %fd69, %fd70, %fd68;
	ld.shared.f64 	%fd72, [%r6+160];
	ld.shared.f64 	%fd73, [%r9+5120];
	fma.rn.f64 	%fd74, %fd72, %fd73, %fd71;
	ld.shared.f64 	%fd75, [%r6+168];
	ld.shared.f64 	%fd76, [%r9+5376];
	fma.rn.f64 	%fd77, %fd75, %fd76, %fd74;
	ld.shared.f64 	%fd78, [%r6+176];
	ld.shared.f64 	%fd79, [%r9+5632];
	fma.rn.f64 	%fd80, %fd78, %fd79, %fd77;
	ld.shared.f64 	%fd81, [%r6+184];
	ld.shared.f64 	%fd82, [%r9+5888];
	fma.rn.f64 	%fd83, %fd81, %fd82, %fd80;
	ld.shared.f64 	%fd84, [%r6+192];
	ld.shared.f64 	%fd85, [%r9+6144];
	fma.rn.f64 	%fd86, %fd84, %fd85, %fd83;
	ld.shared.f64 	%fd87, [%r6+200];
	ld.shared.f64 	%fd88, [%r9+6400];
	fma.rn.f64 	%fd89, %fd87, %fd88, %fd86;
	ld.shared.f64 	%fd90, [%r6+208];
	ld.shared.f64 	%fd91, [%r9+6656];
	fma.rn.f64 	%fd92, %fd90, %fd91, %fd89;
	ld.shared.f64 	%fd93, [%r6+216];
	ld.shared.f64 	%fd94, [%r9+6912];
	fma.rn.f64 	%fd95, %fd93, %fd94, %fd92;
	ld.shared.f64 	%fd96, [%r6+224];
	ld.shared.f64 	%fd97, [%r9+7168];
	fma.rn.f64 	%fd98, %fd96, %fd97, %fd95;
	ld.shared.f64 	%fd99, [%r6+232];
	ld.shared.f64 	%fd100, [%r9+7424];
	fma.rn.f64 	%fd101, %fd99, %fd100, %fd98;
	ld.shared.f64 	%fd102, [%r6+240];
	ld.shared.f64 	%fd103, [%r9+7680];
	fma.rn.f64 	%fd104, %fd102, %fd103, %fd101;
	ld.shared.f64 	%fd105, [%r6+248];
	ld.shared.f64 	%fd106, [%r9+7936];
	fma.rn.f64 	%fd110, %fd105, %fd106, %fd104;
	bar.sync 	0;
	add.s32 	%r42, %r42, 1;
	setp.ne.s32 	%p6, %r42, 0;
	add.s32 	%r41, %r41, %r12;
	add.s32 	%r40, %r40, 32;
	add.s32 	%r39, %r39, 32;
	add.s32 	%r38, %r38, 32;
	@%p6 bra 	$L__BB1_2;
$L__BB1_7:
	max.s32 	%r36, %r2, %r5;
	setp.ge.s32 	%p7, %r36, %r24;
	@%p7 bra 	$L__BB1_9;
	mad.lo.s32 	%r37, %r24, %r2, %r5;
	cvta.to.global.u64 	%rd10, %rd6;
	mul.wide.s32 	%rd11, %r37, 8;
	add.s64 	%rd12, %rd10, %rd11;
	st.global.f64 	[%rd12], %fd110;
$L__BB1_9:
	ret;

}


// ===== COMPILED SASS (sm_100) =====

	.target	sm_100

	.elftype	@"ET_EXEC"


//--------------------- .note.nv.tkinfo           --------------------------
	.section	.note.nv.tkinfo,"",@"SHT_NOTE"
	.sectionflags	@"SHF_NOTE_NV_TKINFO"
	.tkinfo
        /*0018*/ 	.word	0x00000002
        /*0030*/ 	.string	""
        /*0030*/ 	.string	"ptxas"
        /*0030*/ 	.string	"Cuda compilation tools, release 13.0, V13.0.88"
        /*0030*/ 	.string	"Build cuda_13.0.r13.0/compiler.36424714_0"
        /*0030*/ 	.string	"-arch sm_100 -m 64 "



//--------------------- .note.nv.cuinfo           --------------------------
	.section	.note.nv.cuinfo,"",@"SHT_NOTE"
	.sectionflags	@"SHF_NOTE_NV_CUINFO"
        /*0018*/ 	.short	0x0002
        /*001a*/ 	.short	0x0064
        /*001c*/ 	.short	0x0082
	.zero		2


//--------------------- .nv.info                  --------------------------
	.section	.nv.info,"",@"SHT_CUDA_INFO"
	.align	4


	//----- nvinfo : EIATTR_REGCOUNT
	.align		4
        /*0000*/ 	.byte	0x04, 0x2f
        /*0002*/ 	.short	(.L_1 - .L_0)
	.align		4
.L_0:
        /*0004*/ 	.word	index@(_Z15mm_kernel_naivePKdS0_Pdi)
        /*0008*/ 	.word	0x0000001e


	//----- nvinfo : EIATTR_FRAME_SIZE
	.align		4
.L_1:
        /*000c*/ 	.byte	0x04, 0x11
        /*000e*/ 	.short	(.L_3 - .L_2)
	.align		4
.L_2:
        /*0010*/ 	.word	index@(_Z15mm_kernel_naivePKdS0_Pdi)
        /*0014*/ 	.word	0x00000000


	//----- nvinfo : EIATTR_REGCOUNT
	.align		4
.L_3:
        /*0018*/ 	.byte	0x04, 0x2f
        /*001a*/ 	.short	(.L_5 - .L_4)
	.align		4
.L_4:
        /*001c*/ 	.word	index@(_Z15mm_kernel_tiledILi32EEvPKdS1_Pdi)
        /*0020*/ 	.word	0x00000020


	//----- nvinfo : EIATTR_FRAME_SIZE
	.align		4
.L_5:
        /*0024*/ 	.byte	0x04, 0x11
        /*0026*/ 	.short	(.L_7 - .L_6)
	.align		4
.L_6:
        /*0028*/ 	.word	index@(_Z15mm_kernel_tiledILi32EEvPKdS1_Pdi)
        /*002c*/ 	.word	0x00000000


	//----- nvinfo : EIATTR_MIN_STACK_SIZE
	.align		4
.L_7:
        /*0030*/ 	.byte	0x04, 0x12
        /*0032*/ 	.short	(.L_9 - .L_8)
	.align		4
.L_8:
        /*0034*/ 	.word	index@(_Z15mm_kernel_tiledILi32EEvPKdS1_Pdi)
        /*0038*/ 	.word	0x00000000


	//----- nvinfo : EIATTR_MIN_STACK_SIZE
	.align		4
.L_9:
        /*003c*/ 	.byte	0x04, 0x12
        /*003e*/ 	.short	(.L_11 - .L_10)
	.align		4
.L_10:
        /*0040*/ 	.word	index@(_Z15mm_kernel_naivePKdS0_Pdi)
        /*0044*/ 	.word	0x00000000
.L_11:


//--------------------- .nv.compat                --------------------------
	.section	.nv.compat,"",@"SHT_CUDA_COMPAT_INFO"
	.align	4
        /*0000*/ 	.byte	0x02, 0x09, 0x00, 0x00, 0x02, 0x02, 0x01, 0x00, 0x02, 0x05, 0x05, 0x00, 0x03, 0x07, 0x01, 0x01
        /*0010*/ 	.byte	0x02, 0x03, 0x00, 0x00, 0x02, 0x06, 0x01, 0x00, 0x04, 0x0b, 0x08, 0x00, 0x01, 0x00, 0x00, 0x00
        /*0020*/ 	.byte	0x00, 0x00, 0x00, 0x00


//--------------------- .nv.info._Z15mm_kernel_tiledILi32EEvPKdS1_Pdi --------------------------
	.section	.nv.info._Z15mm_kernel_tiledILi32EEvPKdS1_Pdi,"",@"SHT_CUDA_INFO"
	.sectionflags	@""
	.align	4


	//----- nvinfo : EIATTR_CUDA_API_VERSION
	.align		4
        /*0000*/ 	.byte	0x04, 0x37
        /*0002*/ 	.short	(.L_13 - .L_12)
.L_12:
        /*0004*/ 	.word	0x00000082


	//----- nvinfo : EIATTR_KPARAM_INFO
	.align		4
.L_13:
        /*0008*/ 	.byte	0x04, 0x17
        /*000a*/ 	.short	(.L_15 - .L_14)
.L_14:
        /*000c*/ 	.word	0x00000000
        /*0010*/ 	.short	0x0003
        /*0012*/ 	.short	0x0018
        /*0014*/ 	.byte	0x00, 0xf0, 0x11, 0x00


	//----- nvinfo : EIATTR_KPARAM_INFO
	.align		4
.L_15:
        /*0018*/ 	.byte	0x04, 0x17
        /*001a*/ 	.short	(.L_17 - .L_16)
.L_16:
        /*001c*/ 	.word	0x00000000
        /*0020*/ 	.short	0x0002
        /*0022*/ 	.short	0x0010
        /*0024*/ 	.byte	0x00, 0xf5, 0x21, 0x00


	//----- nvinfo : EIATTR_KPARAM_INFO
	.align		4
.L_17:
        /*0028*/ 	.byte	0x04, 0x17
        /*002a*/ 	.short	(.L_19 - .L_18)
.L_18:
        /*002c*/ 	.word	0x00000000
        /*0030*/ 	.short	0x0001
        /*0032*/ 	.short	0x0008
        /*0034*/ 	.byte	0x00, 0xf5, 0x21, 0x00


	//----- nvinfo : EIATTR_KPARAM_INFO
	.align		4
.L_19:
        /*0038*/ 	.byte	0x04, 0x17
        /*003a*/ 	.short	(.L_21 - .L_20)
.L_20:
        /*003c*/ 	.word	0x00000000
        /*0040*/ 	.short	0x0000
        /*0042*/ 	.short	0x0000
        /*0044*/ 	.byte	0x00, 0xf5, 0x21, 0x00


	//----- nvinfo : EIATTR_SPARSE_MMA_MASK
	.align		4
.L_21:
        /*0048*/ 	.byte	0x03, 0x50
        /*004a*/ 	.short	0x0000


	//----- nvinfo : EIATTR_MAXREG_COUNT
	.align		4
        /*004c*/ 	.byte	0x03, 0x1b
        /*004e*/ 	.short	0x00ff


	//----- nvinfo : EIATTR_NUM_BARRIERS
	.align		4
        /*0050*/ 	.byte	0x02, 0x4c
        /*0052*/ 	.byte	0x01
	.zero		1


	//----- nvinfo : EIATTR_MERCURY_ISA_VERSION
	.align		4
        /*0054*/ 	.byte	0x03, 0x5f
        /*0056*/ 	.short	0x0101


	//----- nvinfo : EIATTR_VRC_CTA_INIT_COUNT
	.align		4
        /*0058*/ 	.byte	0x02, 0x4a
	.zero		1
	.zero		1


	//----- nvinfo : EIATTR_EXIT_INSTR_OFFSETS
	.align		4
        /*005c*/ 	.byte	0x04, 0x1c
        /*005e*/ 	.short	(.L_23 - .L_22)


	//   ....[0]....
.L_22:
        /*0060*/ 	.word	0x00000880


	//   ....[1]....
        /*0064*/ 	.word	0x000008d0


	//----- nvinfo : EIATTR_CBANK_PARAM_SIZE
	.align		4
.L_23:
        /*0068*/ 	.byte	0x03, 0x19
        /*006a*/ 	.short	0x001c


	//----- nvinfo : EIATTR_PARAM_CBANK
	.align		4
        /*006c*/ 	.byte	0x04, 0x0a
        /*006e*/ 	.short	(.L_25 - .L_24)
	.align		4
.L_24:
        /*0070*/ 	.word	index@(.nv.constant0._Z15mm_kernel_tiledILi32EEvPKdS1_Pdi)
        /*0074*/ 	.short	0x0380
        /*0076*/ 	.short	0x001c


	//----- nvinfo : EIATTR_SW_WAR
	.align		4
.L_25:
        /*0078*/ 	.byte	0x04, 0x36
        /*007a*/ 	.short	(.L_27 - .L_26)
.L_26:
        /*007c*/ 	.word	0x00000008
.L_27:


//--------------------- .nv.info._Z15mm_kernel_naivePKdS0_Pdi --------------------------
	.section	.nv.info._Z15mm_kernel_naivePKdS0_Pdi,"",@"SHT_CUDA_INFO"
	.sectionflags	@""
	.align	4


	//----- nvinfo : EIATTR_CUDA_API_VERSION
	.align		4
        /*0000*/ 	.byte	0x04, 0x37
        /*0002*/ 	.short	(.L_29 - .L_28)
.L_28:
        /*0004*/ 	.word	0x00000082


	//----- nvinfo : EIATTR_KPARAM_INFO
	.align		4
.L_29:
        /*0008*/ 	.byte	0x04, 0x17
        /*000a*/ 	.short	(.L_31 - .L_30)
.L_30:
        /*000c*/ 	.word	0x00000000
        /*0010*/ 	.short	0x0003
        /*0012*/ 	.short	0x0018
        /*0014*/ 	.byte	0x00, 0xf0, 0x11, 0x00


	//----- nvinfo : EIATTR_KPARAM_INFO
	.align		4
.L_31:
        /*0018*/ 	.byte	0x04, 0x17
        /*001a*/ 	.short	(.L_33 - .L_32)
.L_32:
        /*001c*/ 	.word	0x00000000
        /*0020*/ 	.short	0x0002
        /*0022*/ 	.short	0x0010
        /*0024*/ 	.byte	0x00, 0xf5, 0x21, 0x00


	//----- nvinfo : EIATTR_KPARAM_INFO
	.align		4
.L_33:
        /*0028*/ 	.byte	0x04, 0x17
        /*002a*/ 	.short	(.L_35 - .L_34)
.L_34:
        /*002c*/ 	.word	0x00000000
        /*0030*/ 	.short	0x0001
        /*0032*/ 	.short	0x0008
        /*0034*/ 	.byte	0x00, 0xf5, 0x21, 0x00


	//----- nvinfo : EIATTR_KPARAM_INFO
	.align		4
.L_35:
        /*0038*/ 	.byte	0x04, 0x17
        /*003a*/ 	.short	(.L_37 - .L_36)
.L_36:
        /*003c*/ 	.word	0x00000000
        /*0040*/ 	.short	0x0000
        /*0042*/ 	.short	0x0000
        /*0044*/ 	.byte	0x00, 0xf5, 0x21, 0x00


	//----- nvinfo : EIATTR_SPARSE_MMA_MASK
	.align		4
.L_37:
        /*0048*/ 	.byte	0x03, 0x50
        /*004a*/ 	.short	0x0000


	//----- nvinfo : EIATTR_MAXREG_COUNT
	.align		4
        /*004c*/ 	.byte	0x03, 0x1b
        /*004e*/ 	.short	0x00ff


	//----- nvinfo : EIATTR_MERCURY_ISA_VERSION
	.align		4
        /*0050*/ 	.byte	0x03, 0x5f
        /*0052*/ 	.short	0x0101


	//----- nvinfo : EIATTR_VRC_CTA_INIT_COUNT
	.align		4
        /*0054*/ 	.byte	0x02, 0x4a
	.zero		1
	.zero		1


	//----- nvinfo : EIATTR_EXIT_INSTR_OFFSETS
	.align		4
        /*0058*/ 	.byte	0x04, 0x1c
        /*005a*/ 	.short	(.L_39 - .L_38)


	//   ....[0]....
.L_38:
        /*005c*/ 	.word	0x000000c0


	//   ....[1]....
        /*0060*/ 	.word	0x00000ad0


	//----- nvinfo : EIATTR_CBANK_PARAM_SIZE
	.align		4
.L_39:
        /*0064*/ 	.byte	0x03, 0x19
        /*0066*/ 	.short	0x001c


	//----- nvinfo : EIATTR_PARAM_CBANK
	.align		4
        /*0068*/ 	.byte	0x04, 0x0a
        /*006a*/ 	.short	(.L_41 - .L_40)
	.align		4
.L_40:
        /*006c*/ 	.word	index@(.nv.constant0._Z15mm_kernel_naivePKdS0_Pdi)
        /*0070*/ 	.short	0x0380
        /*0072*/ 	.short	0x001c


	//----- nvinfo : EIATTR_SW_WAR
	.align		4
.L_41:
        /*0074*/ 	.byte	0x04, 0x36
        /*0076*/ 	.short	(.L_43 - .L_42)
.L_42:
        /*0078*/ 	.word	0x00000008
.L_43:


//--------------------- .nv.callgraph             --------------------------
	.section	.nv.callgraph,"",@"SHT_CUDA_CALLGRAPH"
	.align	4
	.sectionentsize	8
	.align		4
        /*0000*/ 	.word	0x00000000
	.align		4
        /*0004*/ 	.word	0xffffffff
	.align		4
        /*0008*/ 	.word	0x00000000
	.align		4
        /*000c*/ 	.word	0xfffffffe
	.align		4
        /*0010*/ 	.word	0x00000000
	.align		4
        /*0014*/ 	.word	0xfffffffd
	.align		4
        /*0018*/ 	.word	0x00000000
	.align		4
        /*001c*/ 	.word	0xfffffffc


//--------------------- .text._Z15mm_kernel_tiledILi32EEvPKdS1_Pdi --------------------------
	.section	.text._Z15mm_kernel_tiledILi32EEvPKdS1_Pdi,"ax",@progbits
	.align	128
        .global         _Z15mm_kernel_tiledILi32EEvPKdS1_Pdi
        .type           _Z15mm_kernel_tiledILi32EEvPKdS1_Pdi,@function
        .size           _Z15mm_kernel_tiledILi32EEvPKdS1_Pdi,(.L_x_8 - _Z15mm_kernel_tiledILi32EEvPKdS1_Pdi)
        .other          _Z15mm_kernel_tiledILi32EEvPKdS1_Pdi,@"STO_CUDA_ENTRY STV_DEFAULT"
_Z15mm_kernel_tiledILi32EEvPKdS1_Pdi:
.text._Z15mm_kernel_tiledILi32EEvPKdS1_Pdi:
[----:B------:R-:W-:Y:S01]  /*0000*/  LDC R1, c[0x0][0x37c] ;  /* 0x0000df00ff017b82 */ /* 0x000fe20000000800 */
[----:B------:R-:W0:Y:S01]  /*0010*/  LDCU UR4, c[0x0][0x398] ;  /* 0x00007300ff0477ac */ /* 0x000e220008000800 */
[----:B------:R-:W1:Y:S01]  /*0020*/  S2R R19, SR_CTAID.Y ;  /* 0x0000000000137919 */ /* 0x000e620000002600 */
[----:B------:R-:W-:Y:S01]  /*0030*/  CS2R R24, SRZ ;  /* 0x0000000000187805 */ /* 0x000fe2000001ff00 */
[----:B------:R-:W2:Y:S01]  /*0040*/  LDCU.64 UR8, c[0x0][0x358] ;  /* 0x00006b00ff0877ac */ /* 0x000ea20008000a00 */
[----:B------:R-:W1:Y:S01]  /*0050*/  S2R R17, SR_TID.Y ;  /* 0x0000000000117919 */ /* 0x000e620000002200 */
[----:B------:R-:W3:Y:S01]  /*0060*/  S2R R4, SR_CTAID.X ;  /* 0x0000000000047919 */ /* 0x000ee20000002500 */
[----:B------:R-:W3:Y:S01]  /*0070*/  S2R R15, SR_TID.X ;  /* 0x00000000000f7919 */ /* 0x000ee20000002100 */
[----:B0-----:R-:W-:-:S05]  /*0080*/  IMAD.U32 R6, RZ, RZ, UR4 ;  /* 0x00000004ff067e24 */ /* 0x001fca000f8e00ff */
[----:B------:R-:W-:Y:S01]  /*0090*/  ISETP.GE.AND P0, PT, R6, 0x1, PT ;  /* 0x000000010600780c */ /* 0x000fe20003f06270 */
[----:B-1----:R-:W-:Y:S02]  /*00a0*/  IMAD R19, R19, 0x20, R17 ;  /* 0x0000002013137824 */ /* 0x002fe400078e0211 */
[----:B---3--:R-:W-:-:S10]  /*00b0*/  IMAD R14, R4, 0x20, R15 ;  /* 0x00000020040e7824 */ /* 0x008fd400078e020f */
[----:B--2---:R-:W-:Y:S05]  /*00c0*/  @!P0 BRA `(.L_x_0) ;  /* 0x0000000400e48947 */ /* 0x004fea0003800000 */
[----:B------:R-:W0:Y:S01]  /*00d0*/  S2UR UR6, SR_CgaCtaId ;  /* 0x00000000000679c3 */ /* 0x000e220000008800 */
[----:B------:R-:W-:Y:S01]  /*00e0*/  UMOV UR4, 0x400 ;  /* 0x0000040000047882 */ /* 0x000fe20000000000 */
[-C--:B------:R-:W-:Y:S01]  /*00f0*/  IMAD R13, R17, R6.reuse, R15 ;  /* 0x00000006110d7224 */ /* 0x080fe200078e020f */
[----:B------:R-:W-:Y:S01]  /*0100*/  UIADD3 UR5, UPT, UPT, UR4, 0x2000, URZ ;  /* 0x0000200004057890 */ /* 0x000fe2000fffe0ff */
[----:B------:R-:W-:Y:S02]  /*0110*/  IADD3 R2, PT, PT, R6, 0x1f, RZ ;  /* 0x0000001f06027810 */ /* 0x000fe40007ffe0ff */
[----:B------:R-:W-:Y:S01]  /*0120*/  CS2R R24, SRZ ;  /* 0x0000000000187805 */ /* 0x000fe2000001ff00 */
[----:B------:R-:W-:Y:S01]  /*0130*/  IMAD R13, R4, 0x20, R13 ;  /* 0x00000020040d7824 */ /* 0x000fe200078e020d */
[----:B------:R-:W1:Y:S01]  /*0140*/  LDC R0, c[0x0][0x398] ;  /* 0x0000e600ff007b82 */ /* 0x000e620000000800 */
[----:B------:R-:W-:Y:S01]  /*0150*/  SHF.R.U32.HI R2, RZ, 0x5, R2 ;  /* 0x00000005ff027819 */ /* 0x000fe20000011602 */
[----:B------:R-:W-:-:S04]  /*0160*/  IMAD R7, R19, R6, R15 ;  /* 0x0000000613077224 */ /* 0x000fc800078e020f */
[----:B------:R-:W-:Y:S02]  /*0170*/  IMAD.MOV R12, RZ, RZ, -R2 ;  /* 0x000000ffff0c7224 */ /* 0x000fe400078e0a02 */
[----:B------:R-:W2:Y:S01]  /*0180*/  LDC.64 R20, c[0x0][0x380] ;  /* 0x0000e000ff147b82 */ /* 0x000ea20000000a00 */
[----:B0-----:R-:W-:Y:S02]  /*0190*/  ULEA UR5, UR6, UR5, 0x18 ;  /* 0x0000000506057291 */ /* 0x001fe4000f8ec0ff */
[----:B------:R-:W-:-:S04]  /*01a0*/  ULEA UR4, UR6, UR4, 0x18 ;  /* 0x0000000406047291 */ /* 0x000fc8000f8ec0ff */
[----:B------:R-:W-:Y:S02]  /*01b0*/  LEA R4, R15, UR5, 0x3 ;  /* 0x000000050f047c11 */ /* 0x000fe4000f8e18ff */
[----:B------:R-:W-:-:S03]  /*01c0*/  LEA R3, R17, UR4, 0x8 ;  /* 0x0000000411037c11 */ /* 0x000fc6000f8e40ff */
[----:B------:R-:W-:Y:S01]  /*01d0*/  IMAD R2, R17, 0x100, R4 ;  /* 0x0000010011027824 */ /* 0x000fe200078e0204 */
[----:B------:R-:W-:-:S07]  /*01e0*/  LEA R5, R15, R3, 0x3 ;  /* 0x000000030f057211 */ /* 0x000fce00078e18ff */
.L_x_1:
[----:B-1----:R-:W-:Y:S01]  /*01f0*/  IMAD.MOV.U32 R6, RZ, RZ, R0 ;  /* 0x000000ffff067224 */ /* 0x002fe200078e0000 */
[----:B------:R-:W-:Y:S02]  /*0200*/  VIMNMX R9, PT, PT, R14, R17, !PT ;  /* 0x000000110e097248 */ /* 0x000fe40007fe0100 */
[----:B------:R-:W-:Y:S01]  /*0210*/  CS2R R22, SRZ ;  /* 0x0000000000167805 */ /* 0x000fe2000001ff00 */
[----:B--2---:R-:W-:Y:S01]  /*0220*/  IMAD.WIDE R28, R7, 0x8, R20 ;  /* 0x00000008071c7825 */ /* 0x004fe200078e0214 */
[----:B------:R-:W-:Y:S02]  /*0230*/  CS2R R10, SRZ ;  /* 0x00000000000a7805 */ /* 0x000fe4000001ff00 */
[-C--:B------:R-:W-:Y:S02]  /*0240*/  ISETP.GE.AND P1, PT, R9, R6.reuse, PT ;  /* 0x000000060900720c */ /* 0x080fe40003f26270 */
[----:B------:R-:W-:-:S04]  /*0250*/  ISETP.GE.AND P0, PT, R15, R6, PT ;  /* 0x000000060f00720c */ /* 0x000fc80003f06270 */
[----:B------:R-:W-:-:S07]  /*0260*/  ISETP.GE.U32.OR P0, PT, R19, R6, P0 ;  /* 0x000000061300720c */ /* 0x000fce0000706470 */
[----:B------:R-:W0:Y:S06]  /*0270*/  @!P1 LDC.64 R8, c[0x0][0x388] ;  /* 0x0000e200ff089b82 */ /* 0x000e2c0000000a00 */
[----:B------:R-:W2:Y:S01]  /*0280*/  @!P0 LDG.E.64.CONSTANT R22, desc[UR8][R28.64] ;  /* 0x000000081c168981 */ /* 0x000ea2000c1e9b00 */
[----:B0-----:R-:W-:-:S05]  /*0290*/  @!P1 IMAD.WIDE R8, R13, 0x8, R8 ;  /* 0x000000080d089825 */ /* 0x001fca00078e0208 */
[----:B------:R-:W3:Y:S04]  /*02a0*/  @!P1 LDG.E.64.CONSTANT R10, desc[UR8][R8.64] ;  /* 0x00000008080a9981 */ /* 0x000ee8000c1e9b00 */
[----:B--2---:R-:W-:Y:S04]  /*02b0*/  STS.64 [R5], R22 ;  /* 0x0000001605007388 */ /* 0x004fe80000000a00 */
[----:B---3--:R-:W-:Y:S01]  /*02c0*/  STS.64 [R2], R10 ;  /* 0x0000000a02007388 */ /* 0x008fe20000000a00 */
[----:B------:R-:W-:Y:S06]  /*02d0*/  BAR.SYNC.DEFER_BLOCKING 0x0 ;  /* 0x0000000000007b1d */ /* 0x000fec0000010000 */
[----:B------:R-:W-:Y:S04]  /*02e0*/  LDS.64 R22, [R4] ;  /* 0x0000000004167984 */ /* 0x000fe80000000a00 */
[----:B------:R-:W0:Y:S04]  /*02f0*/  LDS.128 R8, [R3] ;  /* 0x0000000003087984 */ /* 0x000e280000000c00 */
[----:B------:R-:W1:Y:S01]  /*0300*/  LDS.64 R26, [R4+0x100] ;  /* 0x00010000041a7984 */ /* 0x000e620000000a00 */
[----:B0-----:R-:W-:-:S03]  /*0310*/  DFMA R24, R8, R22, R24 ;  /* 0x000000160818722b */ /* 0x001fc60000000018 */
[----:B------:R-:W-:Y:S05]  /*0320*/  LDS.64 R22, [R4+0x200] ;  /* 0x0002000004167984 */ /* 0x000fea0000000a00 */
[----:B-1----:R-:W-:Y:S01]  /*0330*/  DFMA R26, R26, R10, R24 ;  /* 0x0000000a1a1a722b */ /* 0x002fe20000000018 */
[----:B------:R-:W0:Y:S04]  /*0340*/  LDS.128 R8, [R3+0x10] ;  /* 0x0000100003087984 */ /* 0x000e280000000c00 */
[----:B------:R-:W1:Y:S03]  /*0350*/  LDS.64 R24, [R4+0x300] ;  /* 0x0003000004187984 */ /* 0x000e660000000a00 */
[----:B0-----:R-:W-:Y:S01]  /*0360*/  DFMA R8, R8, R22, R26 ;  /* 0x000000160808722b */ /* 0x001fe2000000001a */
[----:B------:R-:W-:Y:S04]  /*0370*/  LDS.64 R22, [R4+0x400] ;  /* 0x0004000004167984 */ /* 0x000fe80000000a00 */
[----:B------:R-:W-:Y:S03]  /*0380*/  LDS.64 R26, [R4+0x500] ;  /* 0x00050000041a7984 */ /* 0x000fe60000000a00 */
[----:B-1----:R-:W-:-:S02]  /*0390*/  DFMA R24, R24, R10, R8 ;  /* 0x0000000a1818722b */ /* 0x002fc40000000008 */
[----:B------:R-:W0:Y:S06]  /*03a0*/  LDS.128 R8, [R3+0x20] ;  /* 0x0000200003087984 */ /* 0x000e2c0000000c00 */
[----:B0-----:R-:W-:Y:S01]  /*03b0*/  DFMA R8, R8, R22, R24 ;  /* 0x000000160808722b */ /* 0x001fe20000000018 */
[----:B------:R-:W-:Y:S04]  /*03c0*/  LDS.64 R22, [R4+0x600] ;  /* 0x0006000004167984 */ /* 0x000fe80000000a00 */
[----:B------:R-:W-:Y:S03]  /*03d0*/  LDS.64 R24, [R4+0x700] ;  /* 0x0007000004187984 */ /* 0x000fe60000000a00 */
[----:B------:R-:W-:-:S02]  /*03e0*/  DFMA R26, R26, R10, R8 ;  /* 0x0000000a1a1a722b */ /* 0x000fc40000000008 */
        /* <DEDUP_REMOVED lines=60> */
[----:B------:R-:W0:Y:S01]  /*07b0*/  LDS.128 R8, [R3+0xf0] ;  /* 0x0000f00003087984 */ /* 0x000e220000000c00 */
[----:B------:R-:W-:Y:S01]  /*07c0*/  IADD3 R12, PT, PT, R12, 0x1, RZ ;  /* 0x000000010c0c7810 */ /* 0x000fe20007ffe0ff */
[----:B------:R-:W-:Y:S03]  /*07d0*/  BAR.SYNC.DEFER_BLOCKING 0x0 ;  /* 0x0000000000007b1d */ /* 0x000fe60000010000 */
[----:B------:R-:W-:Y:S01]  /*07e0*/  ISETP.NE.AND P0, PT, R12, RZ, PT ;  /* 0x000000ff0c00720c */ /* 0x000fe20003f05270 */
[----:B------:R-:W-:Y:S01]  /*07f0*/  VIADD R17, R17, 0x20 ;  /* 0x0000002011117836 */ /* 0x000fe20000000000 */
[----:B------:R-:W-:Y:S01]  /*0800*/  IADD3 R15, PT, PT, R15, 0x20, RZ ;  /* 0x000000200f0f7810 */ /* 0x000fe20007ffe0ff */
[----:B------:R-:W-:Y:S02]  /*0810*/  VIADD R7, R7, 0x20 ;  /* 0x0000002007077836 */ /* 0x000fe40000000000 */
[----:B------:R-:W-:Y:S01]  /*0820*/  IMAD R13, R6, 0x20, R13 ;  /* 0x00000020060d7824 */ /* 0x000fe200078e020d */
[----:B0-----:R-:W-:-:S08]  /*0830*/  DFMA R8, R8, R22, R26 ;  /* 0x000000160808722b */ /* 0x001fd0000000001a */
[----:B------:R-:W-:Y:S01]  /*0840*/  DFMA R24, R24, R10, R8 ;  /* 0x0000000a1818722b */ /* 0x000fe20000000008 */
[----:B------:R-:W-:Y:S10]  /*0850*/  @P0 BRA `(.L_x_1) ;  /* 0xfffffff800640947 */ /* 0x000ff4000383ffff */
.L_x_0:
[----:B------:R-:W-:-:S04]  /*0860*/  VIMNMX R3, PT, PT, R19, R14, !PT ;  /* 0x0000000e13037248 */ /* 0x000fc80007fe0100 */
[----:B------:R-:W-:-:S13]  /*0870*/  ISETP.GE.AND P0, PT, R3, R6, PT ;  /* 0x000000060300720c */ /* 0x000fda0003f06270 */
[----:B------:R-:W-:Y:S05]  /*0880*/  @P0 EXIT ;  /* 0x000000000000094d */ /* 0x000fea0003800000 */
[----:B------:R-:W0:Y:S01]  /*0890*/  LDC.64 R2, c[0x0][0x390] ;  /* 0x0000e400ff027b82 */ /* 0x000e220000000a00 */
[----:B------:R-:W-:-:S04]  /*08a0*/  IMAD R19, R19, R6, R14 ;  /* 0x0000000613137224 */ /* 0x000fc800078e020e */
[----:B0-----:R-:W-:-:S05]  /*08b0*/  IMAD.WIDE R2, R19, 0x8, R2 ;  /* 0x0000000813027825 */ /* 0x001fca00078e0202 */
[----:B------:R-:W-:Y:S01]  /*08c0*/  STG.E.64 desc[UR8][R2.64], R24 ;  /* 0x0000001802007986 */ /* 0x000fe2000c101b08 */
[----:B------:R-:W-:Y:S05]  /*08d0*/  EXIT ;  /* 0x000000000000794d */ /* 0x000fea0003800000 */
.L_x_2:
[----:B------:R-:W-:-:S00]  /*08e0*/  BRA `(.L_x_2) ;  /* 0xfffffffc00fc7947 */ /* 0x000fc0000383ffff */
[----:B------:R-:W-:-:S00]  /*08f0*/  NOP ;  /* 0x0000000000007918 */ /* 0x000fc00000000000 */
        /* <DEDUP_REMOVED lines=8> */
.L_x_8:


//--------------------- .text._Z15mm_kernel_naivePKdS0_Pdi --------------------------
	.section	.text._Z15mm_kernel_naivePKdS0_Pdi,"ax",@progbits
	.align	128
        .global         _Z15mm_kernel_naivePKdS0_Pdi
        .type           _Z15mm_kernel_naivePKdS0_Pdi,@function
        .size           _Z15mm_kernel_naivePKdS0_Pdi,(.L_x_9 - _Z15mm_kernel_naivePKdS0_Pdi)
        .other          _Z15mm_kernel_naivePKdS0_Pdi,@"STO_CUDA_ENTRY STV_DEFAULT"
_Z15mm_kernel_naivePKdS0_Pdi:
.text._Z15mm_kernel_naivePKdS0_Pdi:
[----:B------:R-:W-:Y:S01]  /*0000*/  LDC R1, c[0x0][0x37c] ;  /* 0x0000df00ff017b82 */ /* 0x000fe20000000800 */
[----:B------:R-:W0:Y:S07]  /*0010*/  S2R R0, SR_TID.Y ;  /* 0x0000000000007919 */ /* 0x000e2e0000002200 */
[----:B------:R-:W0:Y:S01]  /*0020*/  S2UR UR4, SR_CTAID.Y ;  /* 0x00000000000479c3 */ /* 0x000e220000002600 */
[----:B------:R-:W1:Y:S01]  /*0030*/  LDCU UR18, c[0x0][0x398] ;  /* 0x00007300ff1277ac */ /* 0x000e620008000800 */
[----:B------:R-:W2:Y:S06]  /*0040*/  S2R R3, SR_TID.X ;  /* 0x0000000000037919 */ /* 0x000eac0000002100 */
[----:B------:R-:W0:Y:S08]  /*0050*/  LDC R21, c[0x0][0x364] ;  /* 0x0000d900ff157b82 */ /* 0x000e300000000800 */
[----:B------:R-:W2:Y:S08]  /*0060*/  S2UR UR5, SR_CTAID.X ;  /* 0x00000000000579c3 */ /* 0x000eb00000002500 */
[----:B------:R-:W2:Y:S01]  /*0070*/  LDC R2, c[0x0][0x360] ;  /* 0x0000d800ff027b82 */ /* 0x000ea20000000800 */
[----:B0-----:R-:W-:-:S02]  /*0080*/  IMAD R21, R21, UR4, R0 ;  /* 0x0000000415157c24 */ /* 0x001fc4000f8e0200 */
[----:B--2---:R-:W-:-:S05]  /*0090*/  IMAD R0, R2, UR5, R3 ;  /* 0x0000000502007c24 */ /* 0x004fca000f8e0203 */
[----:B------:R-:W-:-:S04]  /*00a0*/  VIMNMX R2, PT, PT, R21, R0, !PT ;  /* 0x0000000015027248 */ /* 0x000fc80007fe0100 */
[----:B-1----:R-:W-:-:S13]  /*00b0*/  ISETP.GE.AND P0, PT, R2, UR18, PT ;  /* 0x0000001202007c0c */ /* 0x002fda000bf06270 */
[----:B------:R-:W-:Y:S05]  /*00c0*/  @P0 EXIT ;  /* 0x000000000000094d */ /* 0x000fea0003800000 */
[----:B------:R-:W-:Y:S02]  /*00d0*/  UISETP.GE.U32.AND UP0, UPT, UR18, 0x8, UPT ;  /* 0x000000081200788c */ /* 0x000fe4000bf06070 */
[----:B------:R-:W-:Y:S01]  /*00e0*/  IMAD R21, R21, UR18, RZ ;  /* 0x0000001215157c24 */ /* 0x000fe2000f8e02ff */
[----:B------:R-:W-:Y:S01]  /*00f0*/  CS2R R12, SRZ ;  /* 0x00000000000c7805 */ /* 0x000fe2000001ff00 */
[----:B------:R-:W0:Y:S01]  /*0100*/  LDCU.64 UR16, c[0x0][0x358] ;  /* 0x00006b00ff1077ac */ /* 0x000e220008000a00 */
[----:B------:R-:W-:-:S04]  /*0110*/  UMOV UR4, URZ ;  /* 0x000000ff00047c82 */ /* 0x000fc80008000000 */
[----:B------:R-:W-:Y:S05]  /*0120*/  BRA.U !UP0, `(.L_x_3) ;  /* 0x0000000508147547 */ /* 0x000fea000b800000 */
[----:B------:R-:W1:Y:S01]  /*0130*/  LDCU.128 UR20, c[0x0][0x380] ;  /* 0x00007000ff1477ac */ /* 0x000e620008000c00 */
[----:B------:R-:W-:Y:S01]  /*0140*/  IMAD.MOV.U32 R20, RZ, RZ, R0 ;  /* 0x000000ffff147224 */ /* 0x000fe200078e0000 */
[----:B------:R-:W-:Y:S01]  /*0150*/  CS2R R12, SRZ ;  /* 0x00000000000c7805 */ /* 0x000fe2000001ff00 */
[----:B------:R-:W-:-:S04]  /*0160*/  ULOP3.LUT UR4, UR18, 0x7ffffff8, URZ, 0xc0, !UPT ;  /* 0x7ffffff812047892 */ /* 0x000fc8000f8ec0ff */
[----:B------:R-:W-:Y:S01]  /*0170*/  UIADD3 UR4, UPT, UPT, -UR4, URZ, URZ ;  /* 0x000000ff04047290 */ /* 0x000fe2000fffe1ff */
[----:B-1----:R-:W-:Y:S01]  /*0180*/  MOV R2, UR20 ;  /* 0x0000001400027c02 */ /* 0x002fe20008000f00 */
[----:B------:R-:W-:Y:S01]  /*0190*/  IMAD.U32 R3, RZ, RZ, UR21 ;  /* 0x00000015ff037e24 */ /* 0x000fe2000f8e00ff */
[----:B------:R-:W-:Y:S02]  /*01a0*/  UIMAD.WIDE UR6, UR18, 0x18, UR22 ;  /* 0x00000018120678a5 */ /* 0x000fe4000f8e0216 */
[----:B------:R-:W-:Y:S01]  /*01b0*/  UIMAD.WIDE UR8, UR18, 0x20, UR22 ;  /* 0x00000020120878a5 */ /* 0x000fe2000f8e0216 */
[----:B------:R-:W-:Y:S01]  /*01c0*/  IMAD.WIDE.U32 R2, R21, 0x8, R2 ;  /* 0x0000000815027825 */ /* 0x000fe200078e0002 */
[----:B------:R-:W-:Y:S02]  /*01d0*/  UIMAD.WIDE UR10, UR18, 0x28, UR22 ;  /* 0x00000028120a78a5 */ /* 0x000fe4000f8e0216 */
[----:B------:R-:W-:Y:S01]  /*01e0*/  UIMAD.WIDE UR12, UR18, 0x30, UR22 ;  /* 0x00000030120c78a5 */ /* 0x000fe2000f8e0216 */
[----:B------:R-:W-:Y:S01]  /*01f0*/  IADD3 R8, P0, PT, R2, 0x20, RZ ;  /* 0x0000002002087810 */ /* 0x000fe20007f1e0ff */
[----:B------:R-:W-:-:S03]  /*0200*/  UIMAD.WIDE UR14, UR18, 0x38, UR22 ;  /* 0x00000038120e78a5 */ /* 0x000fc6000f8e0216 */
[----:B------:R-:W-:-:S09]  /*0210*/  IADD3.X R9, PT, PT, RZ, R3, RZ, P0, !PT ;  /* 0x00000003ff097210 */ /* 0x000fd200007fe4ff */
.L_x_4:
[----:B------:R-:W-:Y:S01]  /*0220*/  HFMA2 R23, -RZ, RZ, 0, 4.76837158203125e-07 ;  /* 0x00000008ff177431 */ /* 0x000fe200000001ff */
[----:B------:R-:W-:Y:S01]  /*0230*/  UIMAD.WIDE UR24, UR18, 0x8, UR22 ;  /* 0x00000008121878a5 */ /* 0x000fe2000f8e0216 */
[----:B------:R-:W-:Y:S01]  /*0240*/  IMAD.MOV.U32 R2, RZ, RZ, R8 ;  /* 0x000000ffff027224 */ /* 0x000fe200078e0008 */
[----:B------:R-:W-:Y:S01]  /*0250*/  MOV R3, R9 ;  /* 0x0000000900037202 */ /* 0x000fe20000000f00 */
[----:B------:R-:W-:-:S03]  /*0260*/  UIMAD.WIDE UR20, UR18, 0x10, UR22 ;  /* 0x00000010121478a5 */ /* 0x000fc6000f8e0216 */
[----:B------:R-:W-:Y:S01]  /*0270*/  MOV R19, UR25 ;  /* 0x0000001900137c02 */ /* 0x000fe20008000f00 */
[----:B------:R-:W-:Y:S01]  /*0280*/  IMAD.U32 R18, RZ, RZ, UR24 ;  /* 0x00000018ff127e24 */ /* 0x000fe2000f8e00ff */
[----:B0-----:R-:W2:Y:S01]  /*0290*/  LDG.E.64.CONSTANT R24, desc[UR16][R2.64+-0x20] ;  /* 0xffffe01002187981 */ /* 0x001ea2000c1e9b00 */
[C---:B------:R-:W-:Y:S01]  /*02a0*/  IMAD.WIDE R22, R20.reuse, R23, UR22 ;  /* 0x0000001614167e25 */ /* 0x040fe2000f8e0217 */
[----:B------:R-:W-:Y:S02]  /*02b0*/  MOV R16, UR20 ;  /* 0x0000001400107c02 */ /* 0x000fe40008000f00 */
[----:B------:R-:W3:Y:S01]  /*02c0*/  LDG.E.64.CONSTANT R10, desc[UR16][R2.64+-0x18] ;  /* 0xffffe810020a7981 */ /* 0x000ee2000c1e9b00 */
[----:B------:R-:W-:-:S03]  /*02d0*/  IMAD.WIDE R18, R20, 0x8, R18 ;  /* 0x0000000814127825 */ /* 0x000fc600078e0212 */
[----:B------:R-:W2:Y:S01]  /*02e0*/  LDG.E.64.CONSTANT R22, desc[UR16][R22.64] ;  /* 0x0000001016167981 */ /* 0x000ea2000c1e9b00 */
[----:B------:R-:W-:-:S03]  /*02f0*/  IMAD.U32 R17, RZ, RZ, UR21 ;  /* 0x00000015ff117e24 */ /* 0x000fc6000f8e00ff */
[----:B------:R-:W3:Y:S01]  /*0300*/  LDG.E.64.CONSTANT R18, desc[UR16][R18.64] ;  /* 0x0000001012127981 */ /* 0x000ee2000c1e9b00 */
[----:B------:R-:W-:-:S04]  /*0310*/  IMAD.WIDE R16, R20, 0x8, R16 ;  /* 0x0000000814107825 */ /* 0x000fc800078e0210 */
[----:B------:R-:W-:Y:S01]  /*0320*/  HFMA2 R9, -RZ, RZ, 0, 4.76837158203125e-07 ;  /* 0x00000008ff097431 */ /* 0x000fe200000001ff */
[----:B------:R-:W4:Y:S04]  /*0330*/  LDG.E.64.CONSTANT R14, desc[UR16][R2.64+-0x10] ;  /* 0xfffff010020e7981 */ /* 0x000f28000c1e9b00 */
[----:B------:R-:W4:Y:S01]  /*0340*/  LDG.E.64.CONSTANT R16, desc[UR16][R16.64] ;  /* 0x0000001010107981 */ /* 0x000f22000c1e9b00 */
[----:B------:R-:W-:-:S03]  /*0350*/  IMAD.WIDE R8, R20, R9, UR6 ;  /* 0x0000000614087e25 */ /* 0x000fc6000f8e0209 */
[----:B------:R-:W5:Y:S04]  /*0360*/  LDG.E.64.CONSTANT R6, desc[UR16][R2.64+-0x8] ;  /* 0xfffff81002067981 */ /* 0x000f68000c1e9b00 */
[----:B------:R-:W5:Y:S01]  /*0370*/  LDG.E.64.CONSTANT R8, desc[UR16][R8.64] ;  /* 0x0000001008087981 */ /* 0x000f62000c1e9b00 */
[----:B------:R-:W-:-:S05]  /*0380*/  MOV R5, 0x8 ;  /* 0x0000000800057802 */ /* 0x000fca0000000f00 */
[----:B------:R-:W-:-:S06]  /*0390*/  IMAD.WIDE R4, R20, R5, UR8 ;  /* 0x0000000814047e25 */ /* 0x000fcc000f8e0205 */
[----:B------:R-:W5:Y:S01]  /*03a0*/  LDG.E.64.CONSTANT R4, desc[UR16][R4.64] ;  /* 0x0000001004047981 */ /* 0x000f62000c1e9b00 */
[----:B--2---:R-:W-:Y:S01]  /*03b0*/  DFMA R24, R24, R22, R12 ;  /* 0x000000161818722b */ /* 0x004fe2000000000c */
[----:B------:R-:W-:Y:S02]  /*03c0*/  IMAD.MOV.U32 R23, RZ, RZ, 0x8 ;  /* 0x00000008ff177424 */ /* 0x000fe400078e00ff */
[----:B------:R-:W2:Y:S02]  /*03d0*/  LDG.E.64.CONSTANT R12, desc[UR16][R2.64] ;  /* 0x00000010020c7981 */ /* 0x000ea4000c1e9b00 */
[----:B------:R-:W-:-:S03]  /*03e0*/  IMAD.WIDE R22, R20, R23, UR10 ;  /* 0x0000000a14167e25 */ /* 0x000fc6000f8e0217 */
[----:B---3--:R-:W-:Y:S01]  /*03f0*/  DFMA R18, R10, R18, R24 ;  /* 0x000000120a12722b */ /* 0x008fe20000000018 */
[----:B------:R-:W-:Y:S01]  /*0400*/  MOV R25, 0x8 ;  /* 0x0000000800197802 */ /* 0x000fe20000000f00 */
[----:B------:R-:W3:Y:S04]  /*0410*/  LDG.E.64.CONSTANT R10, desc[UR16][R2.64+0x8] ;  /* 0x00000810020a7981 */ /* 0x000ee8000c1e9b00 */
[----:B------:R-:W3:Y:S01]  /*0420*/  LDG.E.64.CONSTANT R22, desc[UR16][R22.64] ;  /* 0x0000001016167981 */ /* 0x000ee2000c1e9b00 */
[C---:B------:R-:W-:Y:S01]  /*0430*/  IMAD.WIDE R24, R20.reuse, R25, UR12 ;  /* 0x0000000c14187e25 */ /* 0x040fe2000f8e0219 */
[----:B----4-:R-:W-:Y:S01]  /*0440*/  DFMA R16, R14, R16, R18 ;  /* 0x000000100e10722b */ /* 0x010fe20000000012 */
[----:B------:R-:W-:Y:S01]  /*0450*/  MOV R19, 0x8 ;  /* 0x0000000800137802 */ /* 0x000fe20000000f00 */
[----:B------:R-:W4:Y:S04]  /*0460*/  LDG.E.64.CONSTANT R14, desc[UR16][R2.64+0x10] ;  /* 0x00001010020e7981 */ /* 0x000f28000c1e9b00 */
[----:B------:R-:W4:Y:S01]  /*0470*/  LDG.E.64.CONSTANT R24, desc[UR16][R24.64] ;  /* 0x0000001018187981 */ /* 0x000f22000c1e9b00 */
[----:B------:R-:W-:Y:S01]  /*0480*/  IMAD.WIDE R18, R20, R19, UR14 ;  /* 0x0000000e14127e25 */ /* 0x000fe2000f8e0213 */
[----:B-----5:R-:W-:-:S02]  /*0490*/  DFMA R8, R6, R8, R16 ;  /* 0x000000080608722b */ /* 0x020fc40000000010 */
[----:B------:R-:W5:Y:S04]  /*04a0*/  LDG.E.64.CONSTANT R6, desc[UR16][R2.64+0x18] ;  /* 0x0000181002067981 */ /* 0x000f68000c1e9b00 */
[----:B------:R-:W5:Y:S01]  /*04b0*/  LDG.E.64.CONSTANT R18, desc[UR16][R18.64] ;  /* 0x0000001012127981 */ /* 0x000f62000c1e9b00 */
[----:B------:R-:W-:-:S04]  /*04c0*/  UIADD3 UR4, UPT, UPT, UR4, 0x8, URZ ;  /* 0x0000000804047890 */ /* 0x000fc8000fffe0ff */
[----:B------:R-:W-:Y:S01]  /*04d0*/  UISETP.NE.AND UP0, UPT, UR4, URZ, UPT ;  /* 0x000000ff0400728c */ /* 0x000fe2000bf05270 */
[----:B--2---:R-:W-:-:S08]  /*04e0*/  DFMA R4, R12, R4, R8 ;  /* 0x000000040c04722b */ /* 0x004fd00000000008 */
[----:B---3--:R-:W-:-:S08]  /*04f0*/  DFMA R4, R10, R22, R4 ;  /* 0x000000160a04722b */ /* 0x008fd00000000004 */
[----:B----4-:R-:W-:Y:S01]  /*0500*/  DFMA R4, R14, R24, R4 ;  /* 0x000000180e04722b */ /* 0x010fe20000000004 */
[----:B------:R-:W-:-:S07]  /*0510*/  IADD3 R8, P0, PT, R2, 0x40, RZ ;  /* 0x0000004002087810 */ /* 0x000fce0007f1e0ff */
[----:B-----5:R-:W-:Y:S01]  /*0520*/  DFMA R12, R6, R18, R4 ;  /* 0x00000012060c722b */ /* 0x020fe20000000004 */
[----:B------:R-:W-:Y:S01]  /*0530*/  IMAD.U32 R5, RZ, RZ, UR18 ;  /* 0x00000012ff057e24 */ /* 0x000fe2000f8e00ff */
[----:B------:R-:W-:-:S04]  /*0540*/  IADD3.X R9, PT, PT, RZ, R3, RZ, P0, !PT ;  /* 0x00000003ff097210 */ /* 0x000fc800007fe4ff */
[----:B------:R-:W-:Y:S01]  /*0550*/  LEA R20, R5, R20, 0x3 ;  /* 0x0000001405147211 */ /* 0x000fe200078e18ff */
[----:B------:R-:W-:Y:S06]  /*0560*/  BRA.U UP0, `(.L_x_4) ;  /* 0xfffffffd002c7547 */ /* 0x000fec000b83ffff */
[----:B------:R-:W-:-:S12]  /*0570*/  ULOP3.LUT UR4, UR18, 0x7ffffff8, URZ, 0xc0, !UPT ;  /* 0x7ffffff812047892 */ /* 0x000fd8000f8ec0ff */
.L_x_3:
[----:B------:R-:W-:-:S04]  /*0580*/  ULOP3.LUT UR6, UR18, 0x7, URZ, 0xc0, !UPT ;  /* 0x0000000712067892 */ /* 0x000fc8000f8ec0ff */
[----:B------:R-:W-:-:S09]  /*0590*/  UISETP.NE.AND UP0, UPT, UR6, URZ, UPT ;  /* 0x000000ff0600728c */ /* 0x000fd2000bf05270 */
[----:B------:R-:W-:Y:S05]  /*05a0*/  BRA.U !UP0, `(.L_x_5) ;  /* 0x0000000508387547 */ /* 0x000fea000b800000 */
[----:B------:R-:W-:Y:S02]  /*05b0*/  UISETP.GE.U32.AND UP0, UPT, UR6, 0x4, UPT ;  /* 0x000000040600788c */ /* 0x000fe4000bf06070 */
[----:B------:R-:W-:-:S04]  /*05c0*/  ULOP3.LUT UR5, UR18, 0x3, URZ, 0xc0, !UPT ;  /* 0x0000000312057892 */ /* 0x000fc8000f8ec0ff */
[----:B------:R-:W-:-:S03]  /*05d0*/  UISETP.NE.AND UP1, UPT, UR5, URZ, UPT ;  /* 0x000000ff0500728c */ /* 0x000fc6000bf25270 */
[----:B------:R-:W-:Y:S08]  /*05e0*/  BRA.U !UP0, `(.L_x_6) ;  /* 0x00000001087c7547 */ /* 0x000ff0000b800000 */
[----:B------:R-:W1:Y:S01]  /*05f0*/  LDC.64 R10, c[0x0][0x380] ;  /* 0x0000e000ff0a7b82 */ /* 0x000e620000000a00 */
[----:B------:R-:W2:Y:S01]  /*0600*/  LDCU.64 UR6, c[0x0][0x380] ;  /* 0x00007000ff0677ac */ /* 0x000ea20008000a00 */
[----:B------:R-:W-:Y:S01]  /*0610*/  IMAD.U32 R5, RZ, RZ, UR4 ;  /* 0x00000004ff057e24 */ /* 0x000fe2000f8e00ff */
[C---:B------:R-:W-:Y:S01]  /*0620*/  IADD3 R3, PT, PT, R21.reuse, UR4, RZ ;  /* 0x0000000415037c10 */ /* 0x040fe2000fffe0ff */
[----:B------:R-:W-:Y:S01]  /*0630*/  IMAD.U32 R23, RZ, RZ, UR18 ;  /* 0x00000012ff177e24 */ /* 0x000fe2000f8e00ff */
[----:B------:R-:W-:Y:S01]  /*0640*/  IADD3 R2, P0, PT, R21, UR4, RZ ;  /* 0x0000000415027c10 */ /* 0x000fe2000ff1e0ff */
[----:B------:R-:W-:Y:S02]  /*0650*/  IMAD R5, R5, UR18, R0 ;  /* 0x0000001205057c24 */ /* 0x000fe4000f8e0200 */
[----:B------:R-:W3:Y:S01]  /*0660*/  LDC.64 R18, c[0x0][0x388] ;  /* 0x0000e200ff127b82 */ /* 0x000ee20000000a00 */
[----:B------:R-:W-:Y:S01]  /*0670*/  MOV R25, UR18 ;  /* 0x0000001200197c02 */ /* 0x000fe20008000f00 */
[----:B-1----:R-:W-:Y:S01]  /*0680*/  IMAD.WIDE.U32 R10, R3, 0x8, R10 ;  /* 0x00000008030a7825 */ /* 0x002fe200078e000a */
[----:B------:R-:W-:-:S02]  /*0690*/  IADD3.X R3, PT, PT, RZ, RZ, RZ, P0, !PT ;  /* 0x000000ffff037210 */ /* 0x000fc400007fe4ff */
[----:B--2---:R-:W-:-:S03]  /*06a0*/  LEA R16, P0, R2, UR6, 0x3 ;  /* 0x0000000602107c11 */ /* 0x004fc6000f8018ff */
[----:B0-----:R-:W2:Y:S01]  /*06b0*/  LDG.E.64.CONSTANT R10, desc[UR16][R10.64] ;  /* 0x000000100a0a7981 */ /* 0x001ea2000c1e9b00 */
[----:B---3--:R-:W-:Y:S01]  /*06c0*/  IMAD.WIDE R18, R5, 0x8, R18 ;  /* 0x0000000805127825 */ /* 0x008fe200078e0212 */
[----:B------:R-:W-:-:S04]  /*06d0*/  LEA.HI.X R17, R2, UR7, R3, 0x3, P0 ;  /* 0x0000000702117c11 */ /* 0x000fc800080f1c03 */
[----:B------:R-:W2:Y:S01]  /*06e0*/  LDG.E.64.CONSTANT R14, desc[UR16][R18.64] ;  /* 0x00000010120e7981 */ /* 0x000ea2000c1e9b00 */
[----:B------:R-:W-:-:S03]  /*06f0*/  IMAD.WIDE R22, R23, 0x8, R18 ;  /* 0x0000000817167825 */ /* 0x000fc600078e0212 */
[----:B------:R-:W3:Y:S04]  /*0700*/  LDG.E.64.CONSTANT R6, desc[UR16][R16.64+0x8] ;  /* 0x0000081010067981 */ /* 0x000ee8000c1e9b00 */
[----:B------:R-:W3:Y:S01]  /*0710*/  LDG.E.64.CONSTANT R8, desc[UR16][R22.64] ;  /* 0x0000001016087981 */ /* 0x000ee2000c1e9b00 */
[----:B------:R-:W-:Y:S01]  /*0720*/  IMAD.WIDE R24, R25, 0x8, R22 ;  /* 0x0000000819187825 */ /* 0x000fe200078e0216 */
[----:B------:R-:W-:Y:S02]  /*0730*/  MOV R27, UR18 ;  /* 0x00000012001b7c02 */ /* 0x000fe40008000f00 */
[----:B------:R-:W4:Y:S04]  /*0740*/  LDG.E.64.CONSTANT R2, desc[UR16][R16.64+0x10] ;  /* 0x0000101010027981 */ /* 0x000f28000c1e9b00 */
[----:B------:R-:W4:Y:S01]  /*0750*/  LDG.E.64.CONSTANT R4, desc[UR16][R24.64] ;  /* 0x0000001018047981 */ /* 0x000f22000c1e9b00 */
[----:B------:R-:W-:-:S03]  /*0760*/  IMAD.WIDE R26, R27, 0x8, R24 ;  /* 0x000000081b1a7825 */ /* 0x000fc600078e0218 */
[----:B------:R-:W5:Y:S04]  /*0770*/  LDG.E.64.CONSTANT R18, desc[UR16][R16.64+0x18] ;  /* 0x0000181010127981 */ /* 0x000f68000c1e9b00 */
[----:B------:R-:W5:Y:S01]  /*0780*/  LDG.E.64.CONSTANT R26, desc[UR16][R26.64] ;  /* 0x000000101a1a7981 */ /* 0x000f62000c1e9b00 */
[----:B------:R-:W-:Y:S01]  /*0790*/  UIADD3 UR4, UPT, UPT, UR4, 0x4, URZ ;  /* 0x0000000404047890 */ /* 0x000fe2000fffe0ff */
[----:B--2---:R-:W-:-:S08]  /*07a0*/  DFMA R10, R10, R14, R12 ;  /* 0x0000000e0a0a722b */ /* 0x004fd0000000000c */
[----:B---3--:R-:W-:-:S08]  /*07b0*/  DFMA R6, R6, R8, R10 ;  /* 0x000000080606722b */ /* 0x008fd0000000000a */
[----:B----4-:R-:W-:-:S08]  /*07c0*/  DFMA R2, R2, R4, R6 ;  /* 0x000000040202722b */ /* 0x010fd00000000006 */
[----:B-----5:R-:W-:-:S11]  /*07d0*/  DFMA R12, R18, R26, R2 ;  /* 0x0000001a120c722b */ /* 0x020fd60000000002 */
.L_x_6:
[----:B------:R-:W-:Y:S05]  /*07e0*/  BRA.U !UP1, `(.L_x_5) ;  /* 0x0000000109a87547 */ /* 0x000fea000b800000 */
[----:B------:R-:W-:Y:S01]  /*07f0*/  UISETP.NE.AND UP0, UPT, UR5, 0x1, UPT ;  /* 0x000000010500788c */ /* 0x000fe2000bf05270 */
[----:B------:R-:W-:Y:S01]  /*0800*/  IMAD.U32 R9, RZ, RZ, UR4 ;  /* 0x00000004ff097e24 */ /* 0x000fe2000f8e00ff */
[----:B------:R-:W-:Y:S02]  /*0810*/  ULOP3.LUT UR5, UR18, 0x1, URZ, 0xc0, !UPT ;  /* 0x0000000112057892 */ /* 0x000fe4000f8ec0ff */
[----:B------:R-:W-:Y:S02]  /*0820*/  MOV R11, UR18 ;  /* 0x00000012000b7c02 */ /* 0x000fe40008000f00 */
[----:B------:R-:W-:Y:S01]  /*0830*/  PLOP3.LUT P1, PT, PT, PT, UP0, 0x80, 0x8 ;  /* 0x000000000008781c */ /* 0x000fe20003f2f008 */
[----:B------:R-:W-:-:S04]  /*0840*/  UISETP.NE.U32.AND UP1, UPT, UR5, 0x1, UPT ;  /* 0x000000010500788c */ /* 0x000fc8000bf25070 */
[----:B------:R-:W1:Y:S02]  /*0850*/  @UP0 LDCU.128 UR8, c[0x0][0x380] ;  /* 0x00007000ff0807ac */ /* 0x000e640008000c00 */
[----:B------:R-:W-:Y:S01]  /*0860*/  PLOP3.LUT P0, PT, PT, PT, UP1, 0x80, 0x8 ;  /* 0x000000000008781c */ /* 0x000fe20003f0f018 */
[----:B------:R-:W2:Y:S05]  /*0870*/  @UP0 LDCU.64 UR6, c[0x0][0x380] ;  /* 0x00007000ff0607ac */ /* 0x000eaa0008000a00 */
[C---:B------:R-:W-:Y:S01]  /*0880*/  @P1 IADD3 R7, PT, PT, R21.reuse, UR4, RZ ;  /* 0x0000000415071c10 */ /* 0x040fe2000fffe0ff */
[----:B------:R-:W3:Y:S01]  /*0890*/  @!UP1 LDCU.128 UR12, c[0x0][0x380] ;  /* 0x00007000ff0c97ac */ /* 0x000ee20008000c00 */
[----:B------:R-:W-:Y:S01]  /*08a0*/  @P1 IADD3 R6, P2, PT, R21, UR4, RZ ;  /* 0x0000000415061c10 */ /* 0x000fe2000ff5e0ff */
[----:B------:R-:W-:Y:S01]  /*08b0*/  @P1 IMAD R9, R9, UR18, R0 ;  /* 0x0000001209091c24 */ /* 0x000fe2000f8e0200 */
[----:B------:R-:W-:Y:S01]  /*08c0*/  @UP0 UIADD3 UR4, UPT, UPT, UR4, 0x2, URZ ;  /* 0x0000000204040890 */ /* 0x000fe2000fffe0ff */
[----:B-1----:R-:W-:Y:S01]  /*08d0*/  MOV R2, UR8 ;  /* 0x0000000800027c02 */ /* 0x002fe20008000f00 */
[----:B------:R-:W-:Y:S01]  /*08e0*/  IMAD.U32 R3, RZ, RZ, UR9 ;  /* 0x00000009ff037e24 */ /* 0x000fe2000f8e00ff */
[----:B------:R-:W-:-:S02]  /*08f0*/  MOV R4, UR10 ;  /* 0x0000000a00047c02 */ /* 0x000fc40008000f00 */
[----:B------:R-:W-:Y:S01]  /*0900*/  MOV R5, UR11 ;  /* 0x0000000b00057c02 */ /* 0x000fe20008000f00 */
[----:B------:R-:W-:-:S04]  /*0910*/  @P1 IMAD.WIDE.U32 R2, R7, 0x8, R2 ;  /* 0x0000000807021825 */ /* 0x000fc800078e0002 */
[----:B------:R-:W-:Y:S01]  /*0920*/  @P1 IMAD.WIDE R4, R9, 0x8, R4 ;  /* 0x0000000809041825 */ /* 0x000fe200078e0204 */
[----:B------:R-:W-:Y:S01]  /*0930*/  MOV R19, UR4 ;  /* 0x0000000400137c02 */ /* 0x000fe20008000f00 */
[----:B0-----:R-:W4:Y:S02]  /*0940*/  @P1 LDG.E.64.CONSTANT R2, desc[UR16][R2.64] ;  /* 0x0000001002021981 */ /* 0x001f24000c1e9b00 */
[----:B------:R-:W-:Y:S01]  /*0950*/  @P1 IMAD.X R7, RZ, RZ, RZ, P2 ;  /* 0x000000ffff071224 */ /* 0x000fe200010e06ff */
[----:B--2---:R-:W-:-:S04]  /*0960*/  @P1 LEA R8, P2, R6, UR6, 0x3 ;  /* 0x0000000606081c11 */ /* 0x004fc8000f8418ff */
[----:B------:R-:W-:Y:S01]  /*0970*/  @P1 LEA.HI.X R9, R6, UR7, R7, 0x3, P2 ;  /* 0x0000000706091c11 */ /* 0x000fe200090f1c07 */
[----:B------:R-:W-:Y:S02]  /*0980*/  @P1 IMAD.WIDE R6, R11, 0x8, R4 ;  /* 0x000000080b061825 */ /* 0x000fe400078e0204 */
[----:B------:R-:W4:Y:S01]  /*0990*/  @P1 LDG.E.64.CONSTANT R4, desc[UR16][R4.64] ;  /* 0x0000001004041981 */ /* 0x000f22000c1e9b00 */
[----:B---3--:R-:W-:Y:S01]  /*09a0*/  MOV R14, UR12 ;  /* 0x0000000c000e7c02 */ /* 0x008fe20008000f00 */
[----:B------:R-:W-:Y:S01]  /*09b0*/  IMAD.U32 R15, RZ, RZ, UR13 ;  /* 0x0000000dff0f7e24 */ /* 0x000fe2000f8e00ff */
[----:B------:R-:W-:Y:S01]  /*09c0*/  MOV R10, UR14 ;  /* 0x0000000e000a7c02 */ /* 0x000fe20008000f00 */
[----:B------:R-:W-:Y:S01]  /*09d0*/  IMAD.U32 R11, RZ, RZ, UR15 ;  /* 0x0000000fff0b7e24 */ /* 0x000fe2000f8e00ff */
[----:B------:R-:W-:Y:S01]  /*09e0*/  @!P0 IADD3 R17, PT, PT, R21, UR4, RZ ;  /* 0x0000000415118c10 */ /* 0x000fe2000fffe0ff */
[----:B------:R-:W-:Y:S01]  /*09f0*/  @!P0 IMAD R19, R19, UR18, R0 ;  /* 0x0000001213138c24 */ /* 0x000fe2000f8e0200 */
[----:B------:R-:W2:Y:S04]  /*0a00*/  @P1 LDG.E.64.CONSTANT R6, desc[UR16][R6.64] ;  /* 0x0000001006061981 */ /* 0x000ea8000c1e9b00 */
[----:B------:R-:W2:Y:S01]  /*0a10*/  @P1 LDG.E.64.CONSTANT R8, desc[UR16][R8.64+0x8] ;  /* 0x0000081008081981 */ /* 0x000ea2000c1e9b00 */
[----:B------:R-:W-:-:S04]  /*0a20*/  @!P0 IMAD.WIDE.U32 R14, R17, 0x8, R14 ;  /* 0x00000008110e8825 */ /* 0x000fc800078e000e */
[----:B------:R-:W-:Y:S02]  /*0a30*/  @!P0 IMAD.WIDE R10, R19, 0x8, R10 ;  /* 0x00000008130a8825 */ /* 0x000fe400078e020a */
[----:B------:R-:W3:Y:S04]  /*0a40*/  @!P0 LDG.E.64.CONSTANT R14, desc[UR16][R14.64] ;  /* 0x000000100e0e8981 */ /* 0x000ee8000c1e9b00 */
[----:B------:R-:W3:Y:S01]  /*0a50*/  @!P0 LDG.E.64.CONSTANT R10, desc[UR16][R10.64] ;  /* 0x000000100a0a8981 */ /* 0x000ee2000c1e9b00 */
[----:B----4-:R-:W-:-:S08]  /*0a60*/  @P1 DFMA R2, R2, R4, R12 ;  /* 0x000000040202122b */ /* 0x010fd0000000000c */
[----:B--2---:R-:W-:-:S08]  /*0a70*/  @P1 DFMA R12, R8, R6, R2 ;  /* 0x00000006080c122b */ /* 0x004fd00000000002 */
[----:B---3--:R-:W-:-:S11]  /*0a80*/  @!P0 DFMA R12, R14, R10, R12 ;  /* 0x0000000a0e0c822b */ /* 0x008fd6000000000c */
.L_x_5:
[----:B------:R-:W1:Y:S01]  /*0a90*/  LDC.64 R2, c[0x0][0x390] ;  /* 0x0000e400ff027b82 */ /* 0x000e620000000a00 */
[----:B------:R-:W-:-:S05]  /*0aa0*/  IADD3 R21, PT, PT, R0, R21, RZ ;  /* 0x0000001500157210 */ /* 0x000fca0007ffe0ff */
[----:B-1----:R-:W-:-:S05]  /*0ab0*/  IMAD.WIDE R2, R21, 0x8, R2 ;  /* 0x0000000815027825 */ /* 0x002fca00078e0202 */
[----:B0-----:R-:W-:Y:S01]  /*0ac0*/  STG.E.64 desc[UR16][R2.64], R12 ;  /* 0x0000000c02007986 */ /* 0x001fe2000c101b10 */
[----:B------:R-:W-:Y:S05]  /*0ad0*/  EXIT ;  /* 0x000000000000794d */ /* 0x000fea0003800000 */
.L_x_7:
        /* <DEDUP_REMOVED lines=10> */
.L_x_9:


//--------------------- .nv.shared._Z15mm_kernel_tiledILi32EEvPKdS1_Pdi --------------------------
	.section	.nv.shared._Z15mm_kernel_tiledILi32EEvPKdS1_Pdi,"aw",@nobits
	.sectionflags	@""
	.align	8
.nv.shared._Z15mm_kernel_tiledILi32EEvPKdS1_Pdi:
	.zero		17408


//--------------------- .nv.shared.reserved.0     --------------------------
	.section	.nv.shared.reserved.0,"aw",@nobits
	.weak		__nv_reservedSMEM_offset_0_alias
	.size		__nv_reservedSMEM_offset_0_alias, 0, 64
	.other		__nv_reservedSMEM_offset_0_alias,@"STO_CUDA_RESERVED_SHARED STV_DEFAULT"
__nv_reservedSMEM_offset_0_alias:
	.zero		0
	.zero		64


//--------------------- .nv.constant0._Z15mm_kernel_tiledILi32EEvPKdS1_Pdi --------------------------
	.section	.nv.constant0._Z15mm_kernel_tiledILi32EEvPKdS1_Pdi,"a",@progbits
	.sectionflags	@""
	.align	4
.nv.constant0._Z15mm_kernel_tiledILi32EEvPKdS1_Pdi:
	.zero		924


//--------------------- .nv.constant0._Z15mm_kernel_naivePKdS0_Pdi --------------------------
	.section	.nv.constant0._Z15mm_kernel_naivePKdS0_Pdi,"a",@progbits
	.sectionflags	@""
	.align	4
.nv.constant0._Z15mm_kernel_naivePKdS0_Pdi:
	.zero		924


//--------------------- SYMBOLS --------------------------

	.type		.nv.reservedSmem.offset0,@object
	.size		.nv.reservedSmem.offset0,0x4
	.type		.nv.reservedSmem.cap,@object
	.size		.nv.reservedSmem.cap,0x4
